//
// Generated by NVIDIA NVVM Compiler
//
// Compiler Build ID: CL-36424714
// Cuda compilation tools, release 13.0, V13.0.88
// Based on NVVM 20.0.0
//

.version 9.0
.target sm_100
.address_size 64

	// .globl	_Z6MatMulPKfS0_Pfiii

.visible .entry _Z6MatMulPKfS0_Pfiii(
	.param .u64 .ptr .align 1 _Z6MatMulPKfS0_Pfiii_param_0,
	.param .u64 .ptr .align 1 _Z6MatMulPKfS0_Pfiii_param_1,
	.param .u64 .ptr .align 1 _Z6MatMulPKfS0_Pfiii_param_2,
	.param .u32 _Z6MatMulPKfS0_Pfiii_param_3,
	.param .u32 _Z6MatMulPKfS0_Pfiii_param_4,
	.param .u32 _Z6MatMulPKfS0_Pfiii_param_5
)
{
	.reg .pred 	%p<13>;
	.reg .b32 	%r<41>;
	.reg .b32 	%f<68>;
	.reg .b64 	%rd<53>;

	ld.param.u64 	%rd7, [_Z6MatMulPKfS0_Pfiii_param_0];
	ld.param.u64 	%rd8, [_Z6MatMulPKfS0_Pfiii_param_1];
	ld.param.u64 	%rd6, [_Z6MatMulPKfS0_Pfiii_param_2];
	ld.param.u32 	%r20, [_Z6MatMulPKfS0_Pfiii_param_3];
	ld.param.u32 	%r18, [_Z6MatMulPKfS0_Pfiii_param_4];
	ld.param.u32 	%r19, [_Z6MatMulPKfS0_Pfiii_param_5];
	cvta.to.global.u64 	%rd1, %rd8;
	cvta.to.global.u64 	%rd2, %rd7;
	mov.u32 	%r21, %ntid.x;
	mov.u32 	%r22, %ctaid.x;
	mov.u32 	%r23, %tid.x;
	mad.lo.s32 	%r1, %r21, %r22, %r23;
	mov.u32 	%r24, %ntid.y;
	mov.u32 	%r25, %ctaid.y;
	mov.u32 	%r26, %tid.y;
	mad.lo.s32 	%r2, %r24, %r25, %r26;
	setp.ge.s32 	%p1, %r2, %r20;
	setp.ge.s32 	%p2, %r1, %r19;
	or.pred  	%p3, %p1, %p2;
	@%p3 bra 	$L__BB0_14;
	setp.lt.s32 	%p4, %r18, 1;
	mov.f32 	%f67, 0f00000000;
	@%p4 bra 	$L__BB0_13;
	mul.lo.s32 	%r3, %r18, %r2;
	and.b32  	%r4, %r18, 7;
	setp.lt.u32 	%p5, %r18, 8;
	mov.f32 	%f67, 0f00000000;
	mov.b32 	%r39, 0;
	@%p5 bra 	$L__BB0_5;
	and.b32  	%r39, %r18, 2147483640;
	neg.s32 	%r37, %r39;
	shl.b32 	%r7, %r19, 3;
	mul.wide.u32 	%rd9, %r3, 4;
	add.s64 	%rd10, %rd9, %rd2;
	add.s64 	%rd52, %rd10, 16;
	mov.f32 	%f67, 0f00000000;
	mul.wide.s32 	%rd13, %r19, 4;
	mov.u32 	%r36, %r1;
$L__BB0_4:
	.pragma "nounroll";
	ld.global.f32 	%f17, [%rd52+-16];
	mul.wide.s32 	%rd11, %r36, 4;
	add.s64 	%rd12, %rd1, %rd11;
	ld.global.f32 	%f18, [%rd12];
	fma.rn.f32 	%f19, %f17, %f18, %f67;
	ld.global.f32 	%f20, [%rd52+-12];
	add.s64 	%rd14, %rd12, %rd13;
	ld.global.f32 	%f21, [%rd14];
	fma.rn.f32 	%f22, %f20, %f21, %f19;
	ld.global.f32 	%f23, [%rd52+-8];
	add.s64 	%rd15, %rd14, %rd13;
	ld.global.f32 	%f24, [%rd15];
	fma.rn.f32 	%f25, %f23, %f24, %f22;
	ld.global.f32 	%f26, [%rd52+-4];
	add.s64 	%rd16, %rd15, %rd13;
	ld.global.f32 	%f27, [%rd16];
	fma.rn.f32 	%f28, %f26, %f27, %f25;
	ld.global.f32 	%f29, [%rd52];
	add.s64 	%rd17, %rd16, %rd13;
	ld.global.f32 	%f30, [%rd17];
	fma.rn.f32 	%f31, %f29, %f30, %f28;
	ld.global.f32 	%f32, [%rd52+4];
	add.s64 	%rd18, %rd17, %rd13;
	ld.global.f32 	%f33, [%rd18];
	fma.rn.f32 	%f34, %f32, %f33, %f31;
	ld.global.f32 	%f35, [%rd52+8];
	add.s64 	%rd19, %rd18, %rd13;
	ld.global.f32 	%f36, [%rd19];
	fma.rn.f32 	%f37, %f35, %f36, %f34;
	ld.global.f32 	%f38, [%rd52+12];
	add.s64 	%rd20, %rd19, %rd13;
	ld.global.f32 	%f39, [%rd20];
	fma.rn.f32 	%f67, %f38, %f39, %f37;
	add.s32 	%r37, %r37, 8;
	add.s32 	%r36, %r36, %r7;
	add.s64 	%rd52, %rd52, 32;
	setp.ne.s32 	%p6, %r37, 0;
	@%p6 bra 	$L__BB0_4;
$L__BB0_5:
	setp.eq.s32 	%p7, %r4, 0;
	@%p7 bra 	$L__BB0_13;
	and.b32  	%r13, %r18, 3;
	setp.lt.u32 	%p8, %r4, 4;
	@%p8 bra 	$L__BB0_8;
	add.s32 	%r28, %r39, %r3;
	mul.wide.u32 	%rd21, %r28, 4;
	add.s64 	%rd22, %rd2, %rd21;
	ld.global.f32 	%f41, [%rd22];
	mad.lo.s32 	%r29, %r39, %r19, %r1;
	mul.wide.s32 	%rd23, %r29, 4;
	add.s64 	%rd24, %rd1, %rd23;
	ld.global.f32 	%f42, [%rd24];
	fma.rn.f32 	%f43, %f41, %f42, %f67;
	cvt.u64.u32 	%rd25, %r3;
	cvt.u64.u32 	%rd26, %r39;
	add.s64 	%rd27, %rd26, %rd25;
	shl.b64 	%rd28, %rd27, 2;
	add.s64 	%rd29, %rd2, %rd28;
	ld.global.f32 	%f44, [%rd29+4];
	mul.wide.s32 	%rd30, %r19, 4;
	add.s64 	%rd31, %rd24, %rd30;
	ld.global.f32 	%f45, [%rd31];
	fma.rn.f32 	%f46, %f44, %f45, %f43;
	ld.global.f32 	%f47, [%rd29+8];
	add.s64 	%rd32, %rd31, %rd30;
	ld.global.f32 	%f48, [%rd32];
	fma.rn.f32 	%f49, %f47, %f48, %f46;
	ld.global.f32 	%f50, [%rd29+12];
	add.s64 	%rd33, %rd32, %rd30;
	ld.global.f32 	%f51, [%rd33];
	fma.rn.f32 	%f67, %f50, %f51, %f49;
	add.s32 	%r39, %r39, 4;
$L__BB0_8:
	setp.eq.s32 	%p9, %r13, 0;
	@%p9 bra 	$L__BB0_13;
	setp.eq.s32 	%p10, %r13, 1;
	@%p10 bra 	$L__BB0_11;
	add.s32 	%r30, %r39, %r3;
	mul.wide.u32 	%rd34, %r30, 4;
	add.s64 	%rd35, %rd2, %rd34;
	ld.global.f32 	%f53, [%rd35];
	mad.lo.s32 	%r31, %r39, %r19, %r1;
	mul.wide.s32 	%rd36, %r31, 4;
	add.s64 	%rd37, %rd1, %rd36;
	ld.global.f32 	%f54, [%rd37];
	fma.rn.f32 	%f55, %f53, %f54, %f67;
	cvt.u64.u32 	%rd38, %r3;
	cvt.u64.u32 	%rd39, %r39;
	add.s64 	%rd40, %rd39, %rd38;
	shl.b64 	%rd41, %rd40, 2;
	add.s64 	%rd42, %rd2, %rd41;
	ld.global.f32 	%f56, [%rd42+4];
	mul.wide.s32 	%rd43, %r19, 4;
	add.s64 	%rd44, %rd37, %rd43;
	ld.global.f32 	%f57, [%rd44];
	fma.rn.f32 	%f67, %f56, %f57, %f55;
	add.s32 	%r39, %r39, 2;
$L__BB0_11:
	and.b32  	%r32, %r18, 1;
	setp.eq.b32 	%p11, %r32, 1;
	not.pred 	%p12, %p11;
	@%p12 bra 	$L__BB0_13;
	add.s32 	%r33, %r39, %r3;
	mul.wide.u32 	%rd45, %r33, 4;
	add.s64 	%rd46, %rd2, %rd45;
	ld.global.f32 	%f58, [%rd46];
	mad.lo.s32 	%r34, %r39, %r19, %r1;
	mul.wide.s32 	%rd47, %r34, 4;
	add.s64 	%rd48, %rd1, %rd47;
	ld.global.f32 	%f59, [%rd48];
	fma.rn.f32 	%f67, %f58, %f59, %f67;
$L__BB0_13:
	mad.lo.s32 	%r35, %r19, %r2, %r1;
	cvta.to.global.u64 	%rd49, %rd6;
	mul.wide.s32 	%rd50, %r35, 4;
	add.s64 	%rd51, %rd49, %rd50;
	st.global.f32 	[%rd51], %f67;
$L__BB0_14:
	ret;

}


// ===== COMPILED SASS (sm_100) =====

	.target	sm_100

	.elftype	@"ET_EXEC"


//--------------------- .note.nv.tkinfo           --------------------------
	.section	.note.nv.tkinfo,"",@"SHT_NOTE"
	.sectionflags	@"SHF_NOTE_NV_TKINFO"
	.tkinfo
        /*0018*/ 	.word	0x00000002
        /*0030*/ 	.string	""
        /*0030*/ 	.string	"ptxas"
        /*0030*/ 	.string	"Cuda compilation tools, release 13.0, V13.0.88"
        /*0030*/ 	.string	"Build cuda_13.0.r13.0/compiler.36424714_0"
        /*0030*/ 	.string	"-arch sm_100 -m 64 "



//--------------------- .note.nv.cuinfo           --------------------------
	.section	.note.nv.cuinfo,"",@"SHT_NOTE"
	.sectionflags	@"SHF_NOTE_NV_CUINFO"
        /*0018*/ 	.short	0x0002
        /*001a*/ 	.short	0x0064
        /*001c*/ 	.short	0x0082
	.zero		2


//--------------------- .nv.info                  --------------------------
	.section	.nv.info,"",@"SHT_CUDA_INFO"
	.align	4


	//----- nvinfo : EIATTR_REGCOUNT
	.align		4
        /*0000*/ 	.byte	0x04, 0x2f
        /*0002*/ 	.short	(.L_1 - .L_0)
	.align		4
.L_0:
        /*0004*/ 	.word	index@(_Z6MatMulPKfS0_Pfiii)
        /*0008*/ 	.word	0x00000020


	//----- nvinfo : EIATTR_FRAME_SIZE
	.align		4
.L_1:
        /*000c*/ 	.byte	0x04, 0x11
        /*000e*/ 	.short	(.L_3 - .L_2)
	.align		4
.L_2:
        /*0010*/ 	.word	index@(_Z6MatMulPKfS0_Pfiii)
        /*0014*/ 	.word	0x00000000


	//----- nvinfo : EIATTR_MIN_STACK_SIZE
	.align		4
.L_3:
        /*0018*/ 	.byte	0x04, 0x12
        /*001a*/ 	.short	(.L_5 - .L_4)
	.align		4
.L_4:
        /*001c*/ 	.word	index@(_Z6MatMulPKfS0_Pfiii)
        /*0020*/ 	.word	0x00000000
.L_5:


//--------------------- .nv.compat                --------------------------
	.section	.nv.compat,"",@"SHT_CUDA_COMPAT_INFO"
	.align	4
        /*0000*/ 	.byte	0x02, 0x09, 0x00, 0x00, 0x02, 0x02, 0x01, 0x00, 0x02, 0x05, 0x05, 0x00, 0x03, 0x07, 0x01, 0x01
        /*0010*/ 	.byte	0x02, 0x03, 0x00, 0x00, 0x02, 0x06, 0x01, 0x00, 0x04, 0x0b, 0x08, 0x00, 0x09, 0x00, 0x00, 0x00
        /*0020*/ 	.byte	0x00, 0x00, 0x00, 0x00


//--------------------- .nv.info._Z6MatMulPKfS0_Pfiii --------------------------
	.section	.nv.info._Z6MatMulPKfS0_Pfiii,"",@"SHT_CUDA_INFO"
	.sectionflags	@""
	.align	4


	//----- nvinfo : EIATTR_CUDA_API_VERSION
	.align		4
        /*0000*/ 	.byte	0x04, 0x37
        /*0002*/ 	.short	(.L_7 - .L_6)
.L_6:
        /*0004*/ 	.word	0x00000082


	//----- nvinfo : EIATTR_KPARAM_INFO
	.align		4
.L_7:
        /*0008*/ 	.byte	0x04, 0x17
        /*000a*/ 	.short	(.L_9 - .L_8)
.L_8:
        /*000c*/ 	.word	0x00000000
        /*0010*/ 	.short	0x0005
        /*0012*/ 	.short	0x0020
        /*0014*/ 	.byte	0x00, 0xf0, 0x11, 0x00


	//----- nvinfo : EIATTR_KPARAM_INFO
	.align		4
.L_9:
        /*0018*/ 	.byte	0x04, 0x17
        /*001a*/ 	.short	(.L_11 - .L_10)
.L_10:
        /*001c*/ 	.word	0x00000000
        /*0020*/ 	.short	0x0004
        /*0022*/ 	.short	0x001c
        /*0024*/ 	.byte	0x00, 0xf0, 0x11, 0x00


	//----- nvinfo : EIATTR_KPARAM_INFO
	.align		4
.L_11:
        /*0028*/ 	.byte	0x04, 0x17
        /*002a*/ 	.short	(.L_13 - .L_12)
.L_12:
        /*002c*/ 	.word	0x00000000
        /*0030*/ 	.short	0x0003
        /*0032*/ 	.short	0x0018
        /*0034*/ 	.byte	0x00, 0xf0, 0x11, 0x00


	//----- nvinfo : EIATTR_KPARAM_INFO
	.align		4
.L_13:
        /*0038*/ 	.byte	0x04, 0x17
        /*003a*/ 	.short	(.L_15 - .L_14)
.L_14:
        /*003c*/ 	.word	0x00000000
        /*0040*/ 	.short	0x0002
        /*0042*/ 	.short	0x0010
        /*0044*/ 	.byte	0x00, 0xf5, 0x21, 0x00


	//----- nvinfo : EIATTR_KPARAM_INFO
	.align		4
.L_15:
        /*0048*/ 	.byte	0x04, 0x17
        /*004a*/ 	.short	(.L_17 - .L_16)
.L_16:
        /*004c*/ 	.word	0x00000000
        /*0050*/ 	.short	0x0001
        /*0052*/ 	.short	0x0008
        /*0054*/ 	.byte	0x00, 0xf5, 0x21, 0x00


	//----- nvinfo : EIATTR_KPARAM_INFO
	.align		4
.L_17:
        /*0058*/ 	.byte	0x04, 0x17
        /*005a*/ 	.short	(.L_19 - .L_18)
.L_18:
        /*005c*/ 	.word	0x00000000
        /*0060*/ 	.short	0x0000
        /*0062*/ 	.short	0x0000
        /*0064*/ 	.byte	0x00, 0xf5, 0x21, 0x00


	//----- nvinfo : EIATTR_SPARSE_MMA_MASK
	.align		4
.L_19:
        /*0068*/ 	.byte	0x03, 0x50
        /*006a*/ 	.short	0x0000


	//----- nvinfo : EIATTR_MAXREG_COUNT
	.align		4
        /*006c*/ 	.byte	0x03, 0x1b
        /*006e*/ 	.short	0x00ff


	//----- nvinfo : EIATTR_MERCURY_ISA_VERSION
	.align		4
        /*0070*/ 	.byte	0x03, 0x5f
        /*0072*/ 	.short	0x0101


	//----- nvinfo : EIATTR_VRC_CTA_INIT_COUNT
	.align		4
        /*0074*/ 	.byte	0x02, 0x4a
	.zero		1
	.zero		1


	//----- nvinfo : EIATTR_EXIT_INSTR_OFFSETS
	.align		4
        /*0078*/ 	.byte	0x04, 0x1c
        /*007a*/ 	.short	(.L_21 - .L_20)


	//   ....[0]....
.L_20:
        /*007c*/ 	.word	0x000000d0


	//   ....[1]....
        /*0080*/ 	.word	0x000008f0


	//----- nvinfo : EIATTR_CBANK_PARAM_SIZE
	.align		4
.L_21:
        /*0084*/ 	.byte	0x03, 0x19
        /*0086*/ 	.short	0x0024


	//----- nvinfo : EIATTR_PARAM_CBANK
	.align		4
        /*0088*/ 	.byte	0x04, 0x0a
        /*008a*/ 	.short	(.L_23 - .L_22)
	.align		4
.L_22:
        /*008c*/ 	.word	index@(.nv.constant0._Z6MatMulPKfS0_Pfiii)
        /*0090*/ 	.short	0x0380
        /*0092*/ 	.short	0x0024


	//----- nvinfo : EIATTR_SW_WAR
	.align		4
.L_23:
        /*0094*/ 	.byte	0x04, 0x36
        /*0096*/ 	.short	(.L_25 - .L_24)
.L_24:
        /*0098*/ 	.word	0x00000008
.L_25:


//--------------------- .nv.callgraph             --------------------------
	.section	.nv.callgraph,"",@"SHT_CUDA_CALLGRAPH"
	.align	4
	.sectionentsize	8
	.align		4
        /*0000*/ 	.word	0x00000000
	.align		4
        /*0004*/ 	.word	0xffffffff
	.align		4
        /*0008*/ 	.word	0x00000000
	.align		4
        /*000c*/ 	.word	0xfffffffe
	.align		4
        /*0010*/ 	.word	0x00000000
	.align		4
        /*0014*/ 	.word	0xfffffffd
	.align		4
        /*0018*/ 	.word	0x00000000
	.align		4
        /*001c*/ 	.word	0xfffffffc


//--------------------- .text._Z6MatMulPKfS0_Pfiii --------------------------
	.section	.text._Z6MatMulPKfS0_Pfiii,"ax",@progbits
	.align	128
        .global         _Z6MatMulPKfS0_Pfiii
        .type           _Z6MatMulPKfS0_Pfiii,@function
        .size           _Z6MatMulPKfS0_Pfiii,(.L_x_5 - _Z6MatMulPKfS0_Pfiii)
        .other          _Z6MatMulPKfS0_Pfiii,@"STO_CUDA_ENTRY STV_DEFAULT"
_Z6MatMulPKfS0_Pfiii:
.text._Z6MatMulPKfS0_Pfiii:
[----:B------:R-:W-:Y:S01]  /*0000*/  LDC R1, c[0x0][0x37c] ;  /* 0x0000df00ff017b82 */ /* 0x000fe20000000800 */
[----:B------:R-:W0:Y:S07]  /*0010*/  S2R R0, SR_CTAID.X ;  /* 0x0000000000007919 */ /* 0x000e2e0000002500 */
[----:B------:R-:W1:Y:S01]  /*0020*/  LDC R17, c[0x0][0x3a0] ;  /* 0x0000e800ff117b82 */ /* 0x000e620000000800 */
[----:B------:R-:W0:Y:S01]  /*0030*/  LDCU UR4, c[0x0][0x360] ;  /* 0x00006c00ff0477ac */ /* 0x000e220008000800 */
[----:B------:R-:W0:Y:S01]  /*0040*/  S2R R3, SR_TID.X ;  /* 0x0000000000037919 */ /* 0x000e220000002100 */
[----:B------:R-:W2:Y:S01]  /*0050*/  LDCU UR5, c[0x0][0x364] ;  /* 0x00006c80ff0577ac */ /* 0x000ea20008000800 */
[----:B------:R-:W2:Y:S01]  /*0060*/  S2R R16, SR_CTAID.Y ;  /* 0x0000000000107919 */ /* 0x000ea20000002600 */
[----:B------:R-:W3:Y:S01]  /*0070*/  LDCU UR6, c[0x0][0x398] ;  /* 0x00007300ff0677ac */ /* 0x000ee20008000800 */
[----:B------:R-:W2:Y:S01]  /*0080*/  S2R R5, SR_TID.Y ;  /* 0x0000000000057919 */ /* 0x000ea20000002200 */
[----:B0-----:R-:W-:-:S05]  /*0090*/  IMAD R0, R0, UR4, R3 ;  /* 0x0000000400007c24 */ /* 0x001fca000f8e0203 */
[----:B-1----:R-:W-:Y:S01]  /*00a0*/  ISETP.GE.AND P0, PT, R0, R17, PT ;  /* 0x000000110000720c */ /* 0x002fe20003f06270 */
[----:B--2---:R-:W-:-:S05]  /*00b0*/  IMAD R16, R16, UR5, R5 ;  /* 0x0000000510107c24 */ /* 0x004fca000f8e0205 */
[----:B---3--:R-:W-:-:S13]  /*00c0*/  ISETP.GE.OR P0, PT, R16, UR6, P0 ;  /* 0x0000000610007c0c */ /* 0x008fda0008706670 */
[----:B------:R-:W-:Y:S05]  /*00d0*/  @P0 EXIT ;  /* 0x000000000000094d */ /* 0x000fea0003800000 */
[----:B------:R-:W0:Y:S01]  /*00e0*/  LDC R19, c[0x0][0x39c] ;  /* 0x0000e700ff137b82 */ /* 0x000e220000000800 */
[----:B------:R-:W1:Y:S01]  /*00f0*/  LDCU.64 UR4, c[0x0][0x358] ;  /* 0x00006b00ff0477ac */ /* 0x000e620008000a00 */
[----:B------:R-:W-:Y:S01]  /*0100*/  HFMA2 R24, -RZ, RZ, 0, 0 ;  /* 0x00000000ff187431 */ /* 0x000fe200000001ff */
[----:B0-----:R-:W-:-:S13]  /*0110*/  ISETP.GE.AND P0, PT, R19, 0x1, PT ;  /* 0x000000011300780c */ /* 0x001fda0003f06270 */
[----:B-1----:R-:W-:Y:S05]  /*0120*/  @!P0 BRA `(.L_x_0) ;  /* 0x0000000400e08947 */ /* 0x002fea0003800000 */
[C---:B------:R-:W-:Y:S01]  /*0130*/  ISETP.GE.U32.AND P1, PT, R19.reuse, 0x8, PT ;  /* 0x000000081300780c */ /* 0x040fe20003f26070 */
[----:B------:R-:W-:Y:S01]  /*0140*/  IMAD R20, R16, R19, RZ ;  /* 0x0000001310147224 */ /* 0x000fe200078e02ff */
[----:B------:R-:W-:Y:S02]  /*0150*/  LOP3.LUT R27, R19, 0x7, RZ, 0xc0, !PT ;  /* 0x00000007131b7812 */ /* 0x000fe400078ec0ff */
[----:B------:R-:W-:Y:S02]  /*0160*/  MOV R24, RZ ;  /* 0x000000ff00187202 */ /* 0x000fe40000000f00 */
[----:B------:R-:W-:Y:S02]  /*0170*/  ISETP.NE.AND P0, PT, R27, RZ, PT ;  /* 0x000000ff1b00720c */ /* 0x000fe40003f05270 */
[----:B------:R-:W-:-:S05]  /*0180*/  MOV R21, RZ ;  /* 0x000000ff00157202 */ /* 0x000fca0000000f00 */
[----:B------:R-:W-:Y:S06]  /*0190*/  @!P1 BRA `(.L_x_1) ;  /* 0x0000000000c49947 */ /* 0x000fec0003800000 */
[----:B------:R-:W0:Y:S01]  /*01a0*/  LDC.64 R2, c[0x0][0x380] ;  /* 0x0000e000ff027b82 */ /* 0x000e220000000a00 */
[----:B------:R-:W-:Y:S02]  /*01b0*/  LOP3.LUT R21, R19, 0x7ffffff8, RZ, 0xc0, !PT ;  /* 0x7ffffff813157812 */ /* 0x000fe400078ec0ff */
[----:B------:R-:W-:Y:S02]  /*01c0*/  MOV R24, RZ ;  /* 0x000000ff00187202 */ /* 0x000fe40000000f00 */
[----:B------:R-:W-:Y:S02]  /*01d0*/  MOV R18, R0 ;  /* 0x0000000000127202 */ /* 0x000fe40000000f00 */
[----:B------:R-:W-:Y:S01]  /*01e0*/  IADD3 R22, PT, PT, -R21, RZ, RZ ;  /* 0x000000ff15167210 */ /* 0x000fe20007ffe1ff */
[----:B0-----:R-:W-:-:S03]  /*01f0*/  IMAD.WIDE.U32 R2, R20, 0x4, R2 ;  /* 0x0000000414027825 */ /* 0x001fc600078e0002 */
[----:B------:R-:W-:-:S04]  /*0200*/  IADD3 R4, P1, PT, R2, 0x10, RZ ;  /* 0x0000001002047810 */ /* 0x000fc80007f3e0ff */
[----:B------:R-:W-:-:S09]  /*0210*/  IADD3.X R5, PT, PT, RZ, R3, RZ, P1, !PT ;  /* 0x00000003ff057210 */ /* 0x000fd20000ffe4ff */
.L_x_2:
[----:B------:R-:W0:Y:S01]  /*0220*/  LDC.64 R14, c[0x0][0x388] ;  /* 0x0000e200ff0e7b82 */ /* 0x000e220000000a00 */
[----:B------:R-:W-:Y:S02]  /*0230*/  MOV R2, R4 ;  /* 0x0000000400027202 */ /* 0x000fe40000000f00 */
[----:B------:R-:W-:-:S05]  /*0240*/  MOV R3, R5 ;  /* 0x0000000500037202 */ /* 0x000fca0000000f00 */
[----:B------:R-:W2:Y:S04]  /*0250*/  LDG.E R25, desc[UR4][R2.64+-0x10] ;  /* 0xfffff00402197981 */ /* 0x000ea8000c1e1900 */
[----:B------:R-:W3:Y:S04]  /*0260*/  LDG.E R23, desc[UR4][R2.64+-0xc] ;  /* 0xfffff40402177981 */ /* 0x000ee8000c1e1900 */
[----:B------:R-:W4:Y:S04]  /*0270*/  LDG.E R29, desc[UR4][R2.64+-0x8] ;  /* 0xfffff804021d7981 */ /* 0x000f28000c1e1900 */
[----:B------:R-:W5:Y:S01]  /*0280*/  LDG.E R28, desc[UR4][R2.64+-0x4] ;  /* 0xfffffc04021c7981 */ /* 0x000f62000c1e1900 */
[----:B0-----:R-:W-:-:S05]  /*0290*/  IMAD.WIDE R14, R18, 0x4, R14 ;  /* 0x00000004120e7825 */ /* 0x001fca00078e020e */
[----:B------:R0:W2:Y:S01]  /*02a0*/  LDG.E R26, desc[UR4][R14.64] ;  /* 0x000000040e1a7981 */ /* 0x0000a2000c1e1900 */
[----:B------:R-:W-:-:S04]  /*02b0*/  IMAD.WIDE R12, R17, 0x4, R14 ;  /* 0x00000004110c7825 */ /* 0x000fc800078e020e */
[C---:B------:R-:W-:Y:S02]  /*02c0*/  IMAD.WIDE R4, R17.reuse, 0x4, R12 ;  /* 0x0000000411047825 */ /* 0x040fe400078e020c */
[----:B------:R-:W3:Y:S02]  /*02d0*/  LDG.E R12, desc[UR4][R12.64] ;  /* 0x000000040c0c7981 */ /* 0x000ee4000c1e1900 */
[C---:B------:R-:W-:Y:S02]  /*02e0*/  IMAD.WIDE R8, R17.reuse, 0x4, R4 ;  /* 0x0000000411087825 */ /* 0x040fe400078e0204 */
[----:B------:R-:W4:Y:S02]  /*02f0*/  LDG.E R4, desc[UR4][R4.64] ;  /* 0x0000000404047981 */ /* 0x000f24000c1e1900 */
[C---:B------:R-:W-:Y:S02]  /*0300*/  IMAD.WIDE R6, R17.reuse, 0x4, R8 ;  /* 0x0000000411067825 */ /* 0x040fe400078e0208 */
[----:B------:R-:W5:Y:S02]  /*0310*/  LDG.E R8, desc[UR4][R8.64] ;  /* 0x0000000408087981 */ /* 0x000f64000c1e1900 */
[----:B------:R-:W-:-:S02]  /*0320*/  IMAD.WIDE R10, R17, 0x4, R6 ;  /* 0x00000004110a7825 */ /* 0x000fc400078e0206 */
[----:B------:R-:W5:Y:S04]  /*0330*/  LDG.E R5, desc[UR4][R2.64] ;  /* 0x0000000402057981 */ /* 0x000f68000c1e1900 */
[----:B------:R-:W5:Y:S01]  /*0340*/  LDG.E R6, desc[UR4][R6.64] ;  /* 0x0000000406067981 */ /* 0x000f62000c1e1900 */
[----:B0-----:R-:W-:-:S03]  /*0350*/  IMAD.WIDE R14, R17, 0x4, R10 ;  /* 0x00000004110e7825 */ /* 0x001fc600078e020a */
[----:B------:R-:W5:Y:S04]  /*0360*/  LDG.E R10, desc[UR4][R10.64] ;  /* 0x000000040a0a7981 */ /* 0x000f68000c1e1900 */
[----:B------:R-:W5:Y:S04]  /*0370*/  LDG.E R13, desc[UR4][R14.64] ;  /* 0x000000040e0d7981 */ /* 0x000f68000c1e1900 */
[----:B------:R-:W5:Y:S04]  /*0380*/  LDG.E R7, desc[UR4][R2.64+0x4] ;  /* 0x0000040402077981 */ /* 0x000f68000c1e1900 */
[----:B------:R-:W5:Y:S01]  /*0390*/  LDG.E R9, desc[UR4][R2.64+0xc] ;  /* 0x00000c0402097981 */ /* 0x000f62000c1e1900 */
[----:B--2---:R-:W-:Y:S01]  /*03a0*/  FFMA R26, R25, R26, R24 ;  /* 0x0000001a191a7223 */ /* 0x004fe20000000018 */
[----:B------:R-:W-:-:S02]  /*03b0*/  IMAD.WIDE R24, R17, 0x4, R14 ;  /* 0x0000000411187825 */ /* 0x000fc400078e020e */
[----:B------:R-:W2:Y:S04]  /*03c0*/  LDG.E R14, desc[UR4][R2.64+0x8] ;  /* 0x00000804020e7981 */ /* 0x000ea8000c1e1900 */
[----:B------:R-:W2:Y:S01]  /*03d0*/  LDG.E R24, desc[UR4][R24.64] ;  /* 0x0000000418187981 */ /* 0x000ea2000c1e1900 */
[----:B---3--:R-:W-:Y:S01]  /*03e0*/  FFMA R12, R23, R12, R26 ;  /* 0x0000000c170c7223 */ /* 0x008fe2000000001a */
[----:B------:R-:W-:-:S03]  /*03f0*/  IADD3 R22, PT, PT, R22, 0x8, RZ ;  /* 0x0000000816167810 */ /* 0x000fc60007ffe0ff */
[----:B----4-:R-:W-:Y:S01]  /*0400*/  FFMA R29, R29, R4, R12 ;  /* 0x000000041d1d7223 */ /* 0x010fe2000000000c */
[----:B------:R-:W-:-:S03]  /*0410*/  ISETP.NE.AND P1, PT, R22, RZ, PT ;  /* 0x000000ff1600720c */ /* 0x000fc60003f25270 */
[----:B-----5:R-:W-:Y:S01]  /*0420*/  FFMA R8, R28, R8, R29 ;  /* 0x000000081c087223 */ /* 0x020fe2000000001d */
[----:B------:R-:W-:-:S03]  /*0430*/  IADD3 R4, P2, PT, R2, 0x20, RZ ;  /* 0x0000002002047810 */ /* 0x000fc60007f5e0ff */
[----:B------:R-:W-:Y:S01]  /*0440*/  FFMA R6, R5, R6, R8 ;  /* 0x0000000605067223 */ /* 0x000fe20000000008 */
[----:B------:R-:W-:Y:S02]  /*0450*/  IADD3.X R5, PT, PT, RZ, R3, RZ, P2, !PT ;  /* 0x00000003ff057210 */ /* 0x000fe400017fe4ff */
[----:B------:R-:W-:Y:S01]  /*0460*/  LEA R18, R17, R18, 0x3 ;  /* 0x0000001211127211 */ /* 0x000fe200078e18ff */
[----:B------:R-:W-:-:S04]  /*0470*/  FFMA R7, R7, R10, R6 ;  /* 0x0000000a07077223 */ /* 0x000fc80000000006 */
[----:B--2---:R-:W-:-:S04]  /*0480*/  FFMA R14, R14, R13, R7 ;  /* 0x0000000d0e0e7223 */ /* 0x004fc80000000007 */
[----:B------:R-:W-:Y:S01]  /*0490*/  FFMA R24, R9, R24, R14 ;  /* 0x0000001809187223 */ /* 0x000fe2000000000e */
[----:B------:R-:W-:Y:S06]  /*04a0*/  @P1 BRA `(.L_x_2) ;  /* 0xfffffffc005c1947 */ /* 0x000fec000383ffff */
.L_x_1:
[----:B------:R-:W-:Y:S05]  /*04b0*/  @!P0 BRA `(.L_x_0) ;  /* 0x0000000000fc8947 */ /* 0x000fea0003800000 */
[----:B------:R-:W-:Y:S02]  /*04c0*/  ISETP.GE.U32.AND P1, PT, R27, 0x4, PT ;  /* 0x000000041b00780c */ /* 0x000fe40003f26070 */
[----:B------:R-:W-:-:S04]  /*04d0*/  LOP3.LUT R14, R19, 0x3, RZ, 0xc0, !PT ;  /* 0x00000003130e7812 */ /* 0x000fc800078ec0ff */
[----:B------:R-:W-:-:S07]  /*04e0*/  ISETP.NE.AND P0, PT, R14, RZ, PT ;  /* 0x000000ff0e00720c */ /* 0x000fce0003f05270 */
[----:B------:R-:W-:Y:S06]  /*04f0*/  @!P1 BRA `(.L_x_3) ;  /* 0x00000000006c9947 */ /* 0x000fec0003800000 */
[----:B------:R-:W0:Y:S01]  /*0500*/  LDC.64 R4, c[0x0][0x388] ;  /* 0x0000e200ff047b82 */ /* 0x000e220000000a00 */
[----:B------:R-:W1:Y:S01]  /*0510*/  LDCU.64 UR6, c[0x0][0x380] ;  /* 0x00007000ff0677ac */ /* 0x000e620008000a00 */
[----:B------:R-:W-:Y:S01]  /*0520*/  IMAD R7, R21, R17, R0 ;  /* 0x0000001115077224 */ /* 0x000fe200078e0200 */
[CC--:B------:R-:W-:Y:S02]  /*0530*/  IADD3 R3, PT, PT, R20.reuse, R21.reuse, RZ ;  /* 0x0000001514037210 */ /* 0x0c0fe40007ffe0ff */
[----:B------:R-:W-:-:S03]  /*0540*/  IADD3 R8, P1, PT, R20, R21, RZ ;  /* 0x0000001514087210 */ /* 0x000fc60007f3e0ff */
[----:B------:R-:W2:Y:S01]  /*0550*/  LDC.64 R12, c[0x0][0x380] ;  /* 0x0000e000ff0c7b82 */ /* 0x000ea20000000a00 */
[----:B0-----:R-:W-:-:S04]  /*0560*/  IMAD.WIDE R4, R7, 0x4, R4 ;  /* 0x0000000407047825 */ /* 0x001fc800078e0204 */
[----:B------:R-:W-:Y:S02]  /*0570*/  IMAD.WIDE R6, R17, 0x4, R4 ;  /* 0x0000000411067825 */ /* 0x000fe400078e0204 */
[----:B------:R-:W3:Y:S02]  /*0580*/  LDG.E R4, desc[UR4][R4.64] ;  /* 0x0000000404047981 */ /* 0x000ee4000c1e1900 */
[----:B--2---:R-:W-:Y:S01]  /*0590*/  IMAD.WIDE.U32 R12, R3, 0x4, R12 ;  /* 0x00000004030c7825 */ /* 0x004fe200078e000c */
[----:B------:R-:W-:Y:S02]  /*05a0*/  IADD3.X R3, PT, PT, RZ, RZ, RZ, P1, !PT ;  /* 0x000000ffff037210 */ /* 0x000fe40000ffe4ff */
[----:B-1----:R-:W-:-:S03]  /*05b0*/  LEA R2, P1, R8, UR6, 0x2 ;  /* 0x0000000608027c11 */ /* 0x002fc6000f8210ff */
[----:B------:R-:W3:Y:S01]  /*05c0*/  LDG.E R13, desc[UR4][R12.64] ;  /* 0x000000040c0d7981 */ /* 0x000ee2000c1e1900 */
[----:B------:R-:W-:Y:S01]  /*05d0*/  LEA.HI.X R3, R8, UR7, R3, 0x2, P1 ;  /* 0x0000000708037c11 */ /* 0x000fe200088f1403 */
[C---:B------:R-:W-:Y:S02]  /*05e0*/  IMAD.WIDE R8, R17.reuse, 0x4, R6 ;  /* 0x0000000411087825 */ /* 0x040fe400078e0206 */
[----:B------:R-:W2:Y:S04]  /*05f0*/  LDG.E R6, desc[UR4][R6.64] ;  /* 0x0000000406067981 */ /* 0x000ea8000c1e1900 */
[----:B------:R-:W2:Y:S01]  /*0600*/  LDG.E R15, desc[UR4][R2.64+0x4] ;  /* 0x00000404020f7981 */ /* 0x000ea2000c1e1900 */
[----:B------:R-:W-:-:S03]  /*0610*/  IMAD.WIDE R10, R17, 0x4, R8 ;  /* 0x00000004110a7825 */ /* 0x000fc600078e0208 */
[----:B------:R-:W4:Y:S04]  /*0620*/  LDG.E R22, desc[UR4][R8.64] ;  /* 0x0000000408167981 */ /* 0x000f28000c1e1900 */
[----:B------:R-:W4:Y:S04]  /*0630*/  LDG.E R18, desc[UR4][R2.64+0x8] ;  /* 0x0000080402127981 */ /* 0x000f28000c1e1900 */
[----:B------:R-:W5:Y:S04]  /*0640*/  LDG.E R26, desc[UR4][R2.64+0xc] ;  /* 0x00000c04021a7981 */ /* 0x000f68000c1e1900 */
[----:B------:R-:W5:Y:S01]  /*0650*/  LDG.E R10, desc[UR4][R10.64] ;  /* 0x000000040a0a7981 */ /* 0x000f62000c1e1900 */
[----:B------:R-:W-:Y:S01]  /*0660*/  IADD3 R21, PT, PT, R21, 0x4, RZ ;  /* 0x0000000415157810 */ /* 0x000fe20007ffe0ff */
[----:B---3--:R-:W-:-:S04]  /*0670*/  FFMA R24, R13, R4, R24 ;  /* 0x000000040d187223 */ /* 0x008fc80000000018 */
[----:B--2---:R-:W-:-:S04]  /*0680*/  FFMA R15, R15, R6, R24 ;  /* 0x000000060f0f7223 */ /* 0x004fc80000000018 */
[----:B----4-:R-:W-:-:S04]  /*0690*/  FFMA R15, R18, R22, R15 ;  /* 0x00000016120f7223 */ /* 0x010fc8000000000f */
[----:B-----5:R-:W-:-:S07]  /*06a0*/  FFMA R24, R26, R10, R15 ;  /* 0x0000000a1a187223 */ /* 0x020fce000000000f */
.L_x_3:
[----:B------:R-:W-:Y:S05]  /*06b0*/  @!P0 BRA `(.L_x_0) ;  /* 0x00000000007c8947 */ /* 0x000fea0003800000 */
[----:B------:R-:W-:Y:S01]  /*06c0*/  ISETP.NE.AND P1, PT, R14, 0x1, PT ;  /* 0x000000010e00780c */ /* 0x000fe20003f25270 */
[----:B------:R-:W0:Y:S01]  /*06d0*/  LDC.64 R10, c[0x0][0x380] ;  /* 0x0000e000ff0a7b82 */ /* 0x000e220000000a00 */
[----:B------:R-:W-:-:S04]  /*06e0*/  LOP3.LUT R19, R19, 0x1, RZ, 0xc0, !PT ;  /* 0x0000000113137812 */ /* 0x000fc800078ec0ff */
[----:B------:R-:W-:-:S03]  /*06f0*/  ISETP.NE.U32.AND P0, PT, R19, 0x1, PT ;  /* 0x000000011300780c */ /* 0x000fc60003f05070 */
[----:B------:R-:W1:Y:S04]  /*0700*/  LDC.64 R8, c[0x0][0x388] ;  /* 0x0000e200ff087b82 */ /* 0x000e680000000a00 */
[CC--:B------:R-:W-:Y:S02]  /*0710*/  @P1 IADD3 R13, PT, PT, R20.reuse, R21.reuse, RZ ;  /* 0x00000015140d1210 */ /* 0x0c0fe40007ffe0ff */
[----:B------:R-:W-:Y:S02]  /*0720*/  @P1 IADD3 R12, P2, PT, R20, R21, RZ ;  /* 0x00000015140c1210 */ /* 0x000fe40007f5e0ff */
[----:B------:R-:W2:Y:S02]  /*0730*/  @P1 LDC.64 R2, c[0x0][0x380] ;  /* 0x0000e000ff021b82 */ /* 0x000ea40000000a00 */
[----:B------:R-:W-:-:S06]  /*0740*/  @P1 IADD3.X R14, PT, PT, RZ, RZ, RZ, P2, !PT ;  /* 0x000000ffff0e1210 */ /* 0x000fcc00017fe4ff */
[----:B------:R-:W3:Y:S01]  /*0750*/  LDC.64 R4, c[0x0][0x380] ;  /* 0x0000e000ff047b82 */ /* 0x000ee20000000a00 */
[----:B0-----:R-:W-:-:S04]  /*0760*/  @P1 IMAD.WIDE.U32 R10, R13, 0x4, R10 ;  /* 0x000000040d0a1825 */ /* 0x001fc800078e000a */
[C---:B------:R-:W-:Y:S01]  /*0770*/  @P1 IMAD R13, R21.reuse, R17, R0 ;  /* 0x00000011150d1224 */ /* 0x040fe200078e0200 */
[----:B------:R-:W-:Y:S01]  /*0780*/  @P1 IADD3 R21, PT, PT, R21, 0x2, RZ ;  /* 0x0000000215151810 */ /* 0x000fe20007ffe0ff */
[----:B------:R-:W4:Y:S01]  /*0790*/  @P1 LDG.E R11, desc[UR4][R10.64] ;  /* 0x000000040a0b1981 */ /* 0x000f22000c1e1900 */
[----:B------:R-:W0:Y:S01]  /*07a0*/  LDC.64 R6, c[0x0][0x388] ;  /* 0x0000e200ff067b82 */ /* 0x000e220000000a00 */
[----:B-1----:R-:W-:Y:S01]  /*07b0*/  @P1 IMAD.WIDE R8, R13, 0x4, R8 ;  /* 0x000000040d081825 */ /* 0x002fe200078e0208 */
[----:B------:R-:W-:Y:S02]  /*07c0*/  @!P0 IADD3 R15, PT, PT, R20, R21, RZ ;  /* 0x00000015140f8210 */ /* 0x000fe40007ffe0ff */
[----:B--2---:R-:W-:Y:S01]  /*07d0*/  @P1 LEA R2, P2, R12, R2, 0x2 ;  /* 0x000000020c021211 */ /* 0x004fe200078410ff */
[----:B------:R-:W-:-:S03]  /*07e0*/  @!P0 IMAD R21, R21, R17, R0 ;  /* 0x0000001115158224 */ /* 0x000fc600078e0200 */
[----:B------:R-:W-:Y:S01]  /*07f0*/  @P1 LEA.HI.X R3, R12, R3, R14, 0x2, P2 ;  /* 0x000000030c031211 */ /* 0x000fe200010f140e */
[----:B------:R-:W-:Y:S01]  /*0800*/  @P1 IMAD.WIDE R12, R17, 0x4, R8 ;  /* 0x00000004110c1825 */ /* 0x000fe200078e0208 */
[----:B------:R-:W4:Y:S03]  /*0810*/  @P1 LDG.E R14, desc[UR4][R8.64] ;  /* 0x00000004080e1981 */ /* 0x000f26000c1e1900 */
[----:B---3--:R-:W-:Y:S01]  /*0820*/  @!P0 IMAD.WIDE.U32 R4, R15, 0x4, R4 ;  /* 0x000000040f048825 */ /* 0x008fe200078e0004 */
[----:B------:R-:W2:Y:S04]  /*0830*/  @P1 LDG.E R2, desc[UR4][R2.64+0x4] ;  /* 0x0000040402021981 */ /* 0x000ea8000c1e1900 */
[----:B------:R-:W2:Y:S01]  /*0840*/  @P1 LDG.E R12, desc[UR4][R12.64] ;  /* 0x000000040c0c1981 */ /* 0x000ea2000c1e1900 */
[----:B0-----:R-:W-:-:S03]  /*0850*/  @!P0 IMAD.WIDE R6, R21, 0x4, R6 ;  /* 0x0000000415068825 */ /* 0x001fc600078e0206 */
[----:B------:R-:W3:Y:S04]  /*0860*/  @!P0 LDG.E R5, desc[UR4][R4.64] ;  /* 0x0000000404058981 */ /* 0x000ee8000c1e1900 */
[----:B------:R-:W3:Y:S01]  /*0870*/  @!P0 LDG.E R6, desc[UR4][R6.64] ;  /* 0x0000000406068981 */ /* 0x000ee2000c1e1900 */
[----:B----4-:R-:W-:-:S04]  /*0880*/  @P1 FFMA R11, R11, R14, R24 ;  /* 0x0000000e0b0b1223 */ /* 0x010fc80000000018 */
[----:B--2---:R-:W-:-:S04]  /*0890*/  @P1 FFMA R24, R2, R12, R11 ;  /* 0x0000000c02181223 */ /* 0x004fc8000000000b */
[----:B---3--:R-:W-:-:S07]  /*08a0*/  @!P0 FFMA R24, R5, R6, R24 ;  /* 0x0000000605188223 */ /* 0x008fce0000000018 */
.L_x_0:
[----:B------:R-:W0:Y:S01]  /*08b0*/  LDC.64 R2, c[0x0][0x390] ;  /* 0x0000e400ff027b82 */ /* 0x000e220000000a00 */
[----:B------:R-:W-:-:S04]  /*08c0*/  IMAD R17, R16, R17, R0 ;  /* 0x0000001110117224 */ /* 0x000fc800078e0200 */
[----:B0-----:R-:W-:-:S05]  /*08d0*/  IMAD.WIDE R2, R17, 0x4, R2 ;  /* 0x0000000411027825 */ /* 0x001fca00078e0202 */
[----:B------:R-:W-:Y:S01]  /*08e0*/  STG.E desc[UR4][R2.64], R24 ;  /* 0x0000001802007986 */ /* 0x000fe2000c101904 */
[----:B------:R-:W-:Y:S05]  /*08f0*/  EXIT ;  /* 0x000000000000794d */ /* 0x000fea0003800000 */
.L_x_4:
[----:B------:R-:W-:-:S00]  /*0900*/  BRA `(.L_x_4) ;  /* 0xfffffffc00fc7947 */ /* 0x000fc0000383ffff */
[----:B------:R-:W-:-:S00]  /*0910*/  NOP ;  /* 0x0000000000007918 */ /* 0x000fc00000000000 */
        /* <DEDUP_REMOVED lines=14> */
.L_x_5:


//--------------------- .nv.shared.reserved.0     --------------------------
	.section	.nv.shared.reserved.0,"aw",@nobits
	.weak		__nv_reservedSMEM_offset_0_alias
	.size		__nv_reservedSMEM_offset_0_alias, 0, 64
	.other		__nv_reservedSMEM_offset_0_alias,@"STO_CUDA_RESERVED_SHARED STV_DEFAULT"
__nv_reservedSMEM_offset_0_alias:
	.zero		0
	.zero		64


//--------------------- .nv.constant0._Z6MatMulPKfS0_Pfiii --------------------------
	.section	.nv.constant0._Z6MatMulPKfS0_Pfiii,"a",@progbits
	.sectionflags	@""
	.align	4
.nv.constant0._Z6MatMulPKfS0_Pfiii:
	.zero		932


//--------------------- SYMBOLS --------------------------

	.type		.nv.reservedSmem.offset0,@object
	.size		.nv.reservedSmem.offset0,0x4
